//
// Generated by NVIDIA NVVM Compiler
//
// Compiler Build ID: CL-36424714
// Cuda compilation tools, release 13.0, V13.0.88
// Based on NVVM 20.0.0
//

.version 9.0
.target sm_100
.address_size 64

	// .globl	_Z9reductionPfS_j
// _ZZ9reductionPfS_jE10partialSum has been demoted

.visible .entry _Z9reductionPfS_j(
	.param .u64 .ptr .align 1 _Z9reductionPfS_j_param_0,
	.param .u64 .ptr .align 1 _Z9reductionPfS_j_param_1,
	.param .u32 _Z9reductionPfS_j_param_2
)
{
	.reg .pred 	%p<5>;
	.reg .b32 	%r<23>;
	.reg .b32 	%f<7>;
	.reg .b64 	%rd<11>;
	// demoted variable
	.shared .align 4 .b8 _ZZ9reductionPfS_jE10partialSum[4096];
	ld.param.u64 	%rd2, [_Z9reductionPfS_j_param_0];
	ld.param.u64 	%rd3, [_Z9reductionPfS_j_param_1];
	ld.param.u32 	%r9, [_Z9reductionPfS_j_param_2];
	cvta.to.global.u64 	%rd1, %rd3;
	mov.u32 	%r1, %tid.x;
	mov.u32 	%r2, %ctaid.x;
	mov.u32 	%r22, %ntid.x;
	mul.lo.s32 	%r10, %r2, %r22;
	shl.b32 	%r11, %r10, 1;
	add.s32 	%r4, %r11, %r1;
	setp.ge.u32 	%p1, %r4, %r9;
	shl.b32 	%r12, %r1, 2;
	mov.u32 	%r13, _ZZ9reductionPfS_jE10partialSum;
	add.s32 	%r5, %r13, %r12;
	@%p1 bra 	$L__BB0_2;
	mul.wide.u32 	%rd4, %r4, 4;
	add.s64 	%rd5, %rd1, %rd4;
	ld.global.f32 	%f1, [%rd5];
	st.shared.f32 	[%r5], %f1;
	bra.uni 	$L__BB0_3;
$L__BB0_2:
	mov.b32 	%r14, 0;
	st.shared.u32 	[%r5], %r14;
$L__BB0_3:
	add.s32 	%r6, %r4, %r22;
	setp.ge.u32 	%p2, %r6, %r9;
	@%p2 bra 	$L__BB0_5;
	mul.wide.u32 	%rd6, %r6, 4;
	add.s64 	%rd7, %rd1, %rd6;
	ld.global.f32 	%f2, [%rd7];
	shl.b32 	%r18, %r22, 2;
	add.s32 	%r19, %r5, %r18;
	st.shared.f32 	[%r19], %f2;
	bra.uni 	$L__BB0_6;
$L__BB0_5:
	shl.b32 	%r15, %r22, 2;
	add.s32 	%r16, %r5, %r15;
	mov.b32 	%r17, 0;
	st.shared.u32 	[%r16], %r17;
$L__BB0_6:
	bar.sync 	0;
	setp.ge.u32 	%p3, %r1, %r22;
	@%p3 bra 	$L__BB0_8;
	shl.b32 	%r20, %r22, 2;
	add.s32 	%r21, %r5, %r20;
	ld.shared.f32 	%f3, [%r21];
	ld.shared.f32 	%f4, [%r5];
	add.f32 	%f5, %f3, %f4;
	st.shared.f32 	[%r5], %f5;
$L__BB0_8:
	shr.u32 	%r8, %r22, 1;
	setp.gt.u32 	%p4, %r22, 1;
	mov.u32 	%r22, %r8;
	@%p4 bra 	$L__BB0_6;
	cvta.to.global.u64 	%rd8, %rd2;
	bar.sync 	0;
	ld.shared.f32 	%f6, [_ZZ9reductionPfS_jE10partialSum];
	mul.wide.u32 	%rd9, %r2, 4;
	add.s64 	%rd10, %rd8, %rd9;
	st.global.f32 	[%rd10], %f6;
	ret;

}


// ===== COMPILED SASS (sm_100) =====

	.target	sm_100

	.elftype	@"ET_EXEC"


//--------------------- .note.nv.tkinfo           --------------------------
	.section	.note.nv.tkinfo,"",@"SHT_NOTE"
	.sectionflags	@"SHF_NOTE_NV_TKINFO"
	.tkinfo
        /*0018*/ 	.word	0x00000002
        /*0030*/ 	.string	""
        /*0030*/ 	.string	"ptxas"
        /*0030*/ 	.string	"Cuda compilation tools, release 13.0, V13.0.88"
        /*0030*/ 	.string	"Build cuda_13.0.r13.0/compiler.36424714_0"
        /*0030*/ 	.string	"-arch sm_100 -m 64 "



//--------------------- .note.nv.cuinfo           --------------------------
	.section	.note.nv.cuinfo,"",@"SHT_NOTE"
	.sectionflags	@"SHF_NOTE_NV_CUINFO"
        /*0018*/ 	.short	0x0002
        /*001a*/ 	.short	0x0064
        /*001c*/ 	.short	0x0082
	.zero		2


//--------------------- .nv.info                  --------------------------
	.section	.nv.info,"",@"SHT_CUDA_INFO"
	.align	4


	//----- nvinfo : EIATTR_REGCOUNT
	.align		4
        /*0000*/ 	.byte	0x04, 0x2f
        /*0002*/ 	.short	(.L_1 - .L_0)
	.align		4
.L_0:
        /*0004*/ 	.word	index@(_Z9reductionPfS_j)
        /*0008*/ 	.word	0x0000000c


	//----- nvinfo : EIATTR_FRAME_SIZE
	.align		4
.L_1:
        /*000c*/ 	.byte	0x04, 0x11
        /*000e*/ 	.short	(.L_3 - .L_2)
	.align		4
.L_2:
        /*0010*/ 	.word	index@(_Z9reductionPfS_j)
        /*0014*/ 	.word	0x00000000


	//----- nvinfo : EIATTR_MIN_STACK_SIZE
	.align		4
.L_3:
        /*0018*/ 	.byte	0x04, 0x12
        /*001a*/ 	.short	(.L_5 - .L_4)
	.align		4
.L_4:
        /*001c*/ 	.word	index@(_Z9reductionPfS_j)
        /*0020*/ 	.word	0x00000000
.L_5:


//--------------------- .nv.compat                --------------------------
	.section	.nv.compat,"",@"SHT_CUDA_COMPAT_INFO"
	.align	4
        /*0000*/ 	.byte	0x02, 0x09, 0x00, 0x00, 0x02, 0x02, 0x01, 0x00, 0x02, 0x05, 0x05, 0x00, 0x03, 0x07, 0x01, 0x01
        /*0010*/ 	.byte	0x02, 0x03, 0x00, 0x00, 0x02, 0x06, 0x01, 0x00, 0x04, 0x0b, 0x08, 0x00, 0x09, 0x00, 0x00, 0x00
        /*0020*/ 	.byte	0x00, 0x00, 0x00, 0x00


//--------------------- .nv.info._Z9reductionPfS_j --------------------------
	.section	.nv.info._Z9reductionPfS_j,"",@"SHT_CUDA_INFO"
	.sectionflags	@""
	.align	4


	//----- nvinfo : EIATTR_CUDA_API_VERSION
	.align		4
        /*0000*/ 	.byte	0x04, 0x37
        /*0002*/ 	.short	(.L_7 - .L_6)
.L_6:
        /*0004*/ 	.word	0x00000082


	//----- nvinfo : EIATTR_KPARAM_INFO
	.align		4
.L_7:
        /*0008*/ 	.byte	0x04, 0x17
        /*000a*/ 	.short	(.L_9 - .L_8)
.L_8:
        /*000c*/ 	.word	0x00000000
        /*0010*/ 	.short	0x0002
        /*0012*/ 	.short	0x0010
        /*0014*/ 	.byte	0x00, 0xf0, 0x11, 0x00


	//----- nvinfo : EIATTR_KPARAM_INFO
	.align		4
.L_9:
        /*0018*/ 	.byte	0x04, 0x17
        /*001a*/ 	.short	(.L_11 - .L_10)
.L_10:
        /*001c*/ 	.word	0x00000000
        /*0020*/ 	.short	0x0001
        /*0022*/ 	.short	0x0008
        /*0024*/ 	.byte	0x00, 0xf5, 0x21, 0x00


	//----- nvinfo : EIATTR_KPARAM_INFO
	.align		4
.L_11:
        /*0028*/ 	.byte	0x04, 0x17
        /*002a*/ 	.short	(.L_13 - .L_12)
.L_12:
        /*002c*/ 	.word	0x00000000
        /*0030*/ 	.short	0x0000
        /*0032*/ 	.short	0x0000
        /*0034*/ 	.byte	0x00, 0xf5, 0x21, 0x00


	//----- nvinfo : EIATTR_SPARSE_MMA_MASK
	.align		4
.L_13:
        /*0038*/ 	.byte	0x03, 0x50
        /*003a*/ 	.short	0x0000


	//----- nvinfo : EIATTR_MAXREG_COUNT
	.align		4
        /*003c*/ 	.byte	0x03, 0x1b
        /*003e*/ 	.short	0x00ff


	//----- nvinfo : EIATTR_NUM_BARRIERS
	.align		4
        /*0040*/ 	.byte	0x02, 0x4c
        /*0042*/ 	.byte	0x01
	.zero		1


	//----- nvinfo : EIATTR_MERCURY_ISA_VERSION
	.align		4
        /*0044*/ 	.byte	0x03, 0x5f
        /*0046*/ 	.short	0x0101


	//----- nvinfo : EIATTR_VRC_CTA_INIT_COUNT
	.align		4
        /*0048*/ 	.byte	0x02, 0x4a
	.zero		1
	.zero		1


	//----- nvinfo : EIATTR_EXIT_INSTR_OFFSETS
	.align		4
        /*004c*/ 	.byte	0x04, 0x1c
        /*004e*/ 	.short	(.L_15 - .L_14)


	//   ....[0]....
.L_14:
        /*0050*/ 	.word	0x00000320


	//----- nvinfo : EIATTR_CRS_STACK_SIZE
	.align		4
.L_15:
        /*0054*/ 	.byte	0x04, 0x1e
        /*0056*/ 	.short	(.L_17 - .L_16)
.L_16:
        /*0058*/ 	.word	0x00000000


	//----- nvinfo : EIATTR_CBANK_PARAM_SIZE
	.align		4
.L_17:
        /*005c*/ 	.byte	0x03, 0x19
        /*005e*/ 	.short	0x0014


	//----- nvinfo : EIATTR_PARAM_CBANK
	.align		4
        /*0060*/ 	.byte	0x04, 0x0a
        /*0062*/ 	.short	(.L_19 - .L_18)
	.align		4
.L_18:
        /*0064*/ 	.word	index@(.nv.constant0._Z9reductionPfS_j)
        /*0068*/ 	.short	0x0380
        /*006a*/ 	.short	0x0014


	//----- nvinfo : EIATTR_SW_WAR
	.align		4
.L_19:
        /*006c*/ 	.byte	0x04, 0x36
        /*006e*/ 	.short	(.L_21 - .L_20)
.L_20:
        /*0070*/ 	.word	0x00000008
.L_21:


//--------------------- .nv.callgraph             --------------------------
	.section	.nv.callgraph,"",@"SHT_CUDA_CALLGRAPH"
	.align	4
	.sectionentsize	8
	.align		4
        /*0000*/ 	.word	0x00000000
	.align		4
        /*0004*/ 	.word	0xffffffff
	.align		4
        /*0008*/ 	.word	0x00000000
	.align		4
        /*000c*/ 	.word	0xfffffffe
	.align		4
        /*0010*/ 	.word	0x00000000
	.align		4
        /*0014*/ 	.word	0xfffffffd
	.align		4
        /*0018*/ 	.word	0x00000000
	.align		4
        /*001c*/ 	.word	0xfffffffc


//--------------------- .text._Z9reductionPfS_j   --------------------------
	.section	.text._Z9reductionPfS_j,"ax",@progbits
	.align	128
        .global         _Z9reductionPfS_j
        .type           _Z9reductionPfS_j,@function
        .size           _Z9reductionPfS_j,(.L_x_4 - _Z9reductionPfS_j)
        .other          _Z9reductionPfS_j,@"STO_CUDA_ENTRY STV_DEFAULT"
_Z9reductionPfS_j:
.text._Z9reductionPfS_j:
[----:B------:R-:W-:Y:S01]  /*0000*/  LDC R1, c[0x0][0x37c] ;  /* 0x0000df00ff017b82 */ /* 0x000fe20000000800 */
[----:B------:R-:W0:Y:S01]  /*0010*/  S2R R9, SR_CTAID.X ;  /* 0x0000000000097919 */ /* 0x000e220000002500 */
[----:B------:R-:W0:Y:S01]  /*0020*/  LDCU UR8, c[0x0][0x360] ;  /* 0x00006c00ff0877ac */ /* 0x000e220008000800 */
[----:B------:R-:W1:Y:S01]  /*0030*/  S2R R4, SR_TID.X ;  /* 0x0000000000047919 */ /* 0x000e620000002100 */
[----:B------:R-:W2:Y:S01]  /*0040*/  LDCU UR9, c[0x0][0x390] ;  /* 0x00007200ff0977ac */ /* 0x000ea20008000800 */
[----:B------:R-:W3:Y:S01]  /*0050*/  LDCU.64 UR6, c[0x0][0x358] ;  /* 0x00006b00ff0677ac */ /* 0x000ee20008000a00 */
[----:B0-----:R-:W-:-:S04]  /*0060*/  IMAD R0, R9, UR8, RZ ;  /* 0x0000000809007c24 */ /* 0x001fc8000f8e02ff */
[----:B-1----:R-:W-:-:S05]  /*0070*/  IMAD R5, R0, 0x2, R4 ;  /* 0x0000000200057824 */ /* 0x002fca00078e0204 */
[----:B--2---:R-:W-:-:S13]  /*0080*/  ISETP.GE.U32.AND P0, PT, R5, UR9, PT ;  /* 0x0000000905007c0c */ /* 0x004fda000bf06070 */
[----:B------:R-:W0:Y:S02]  /*0090*/  @!P0 LDC.64 R2, c[0x0][0x388] ;  /* 0x0000e200ff028b82 */ /* 0x000e240000000a00 */
[----:B0-----:R-:W-:-:S06]  /*00a0*/  @!P0 IMAD.WIDE.U32 R2, R5, 0x4, R2 ;  /* 0x0000000405028825 */ /* 0x001fcc00078e0002 */
[----:B---3--:R-:W2:Y:S01]  /*00b0*/  @!P0 LDG.E R3, desc[UR6][R2.64] ;  /* 0x0000000602038981 */ /* 0x008ea2000c1e1900 */
[----:B------:R-:W0:Y:S01]  /*00c0*/  S2UR UR5, SR_CgaCtaId ;  /* 0x00000000000579c3 */ /* 0x000e220000008800 */
[----:B------:R-:W-:Y:S01]  /*00d0*/  UMOV UR4, 0x400 ;  /* 0x0000040000047882 */ /* 0x000fe20000000000 */
[----:B------:R-:W-:Y:S01]  /*00e0*/  IMAD.U32 R7, RZ, RZ, UR8 ;  /* 0x00000008ff077e24 */ /* 0x000fe2000f8e00ff */
[----:B------:R-:W-:Y:S04]  /*00f0*/  BSSY.RECONVERGENT B0, `(.L_x_0) ;  /* 0x0000010000007945 */ /* 0x000fe80003800200 */
[----:B------:R-:W-:Y:S01]  /*0100*/  IADD3 R5, PT, PT, R5, R7, RZ ;  /* 0x0000000705057210 */ /* 0x000fe20007ffe0ff */
[----:B0-----:R-:W-:-:S06]  /*0110*/  ULEA UR4, UR5, UR4, 0x18 ;  /* 0x0000000405047291 */ /* 0x001fcc000f8ec0ff */
[----:B------:R-:W-:-:S05]  /*0120*/  LEA R0, R4, UR4, 0x2 ;  /* 0x0000000404007c11 */ /* 0x000fca000f8e10ff */
[----:B--2---:R0:W-:Y:S04]  /*0130*/  @!P0 STS [R0], R3 ;  /* 0x0000000300008388 */ /* 0x0041e80000000800 */
[----:B------:R0:W-:Y:S01]  /*0140*/  @P0 STS [R0], RZ ;  /* 0x000000ff00000388 */ /* 0x0001e20000000800 */
[----:B------:R-:W-:-:S13]  /*0150*/  ISETP.GE.U32.AND P0, PT, R5, UR9, PT ;  /* 0x0000000905007c0c */ /* 0x000fda000bf06070 */
[----:B0-----:R-:W-:Y:S05]  /*0160*/  @P0 BRA `(.L_x_1) ;  /* 0x0000000000180947 */ /* 0x001fea0003800000 */
[----:B------:R-:W0:Y:S02]  /*0170*/  LDC.64 R2, c[0x0][0x388] ;  /* 0x0000e200ff027b82 */ /* 0x000e240000000a00 */
[----:B0-----:R-:W-:-:S06]  /*0180*/  IMAD.WIDE.U32 R2, R5, 0x4, R2 ;  /* 0x0000000405027825 */ /* 0x001fcc00078e0002 */
[----:B------:R-:W2:Y:S01]  /*0190*/  LDG.E R2, desc[UR6][R2.64] ;  /* 0x0000000602027981 */ /* 0x000ea2000c1e1900 */
[----:B------:R-:W-:-:S05]  /*01a0*/  IMAD R5, R7, 0x4, R0 ;  /* 0x0000000407057824 */ /* 0x000fca00078e0200 */
[----:B--2---:R1:W-:Y:S01]  /*01b0*/  STS [R5], R2 ;  /* 0x0000000205007388 */ /* 0x0043e20000000800 */
[----:B------:R-:W-:Y:S05]  /*01c0*/  BRA `(.L_x_2) ;  /* 0x0000000000087947 */ /* 0x000fea0003800000 */
.L_x_1:
[----:B------:R-:W-:-:S05]  /*01d0*/  LEA R2, R7, R0, 0x2 ;  /* 0x0000000007027211 */ /* 0x000fca00078e10ff */
[----:B------:R0:W-:Y:S02]  /*01e0*/  STS [R2], RZ ;  /* 0x000000ff02007388 */ /* 0x0001e40000000800 */
.L_x_2:
[----:B------:R-:W-:Y:S05]  /*01f0*/  BSYNC.RECONVERGENT B0 ;  /* 0x0000000000007941 */ /* 0x000fea0003800200 */
.L_x_0:
[----:B------:R-:W-:Y:S01]  /*0200*/  BAR.SYNC.DEFER_BLOCKING 0x0 ;  /* 0x0000000000007b1d */ /* 0x000fe20000010000 */
[----:B------:R-:W-:-:S13]  /*0210*/  ISETP.GE.U32.AND P0, PT, R4, R7, PT ;  /* 0x000000070400720c */ /* 0x000fda0003f06070 */
[----:B01----:R-:W-:Y:S01]  /*0220*/  @!P0 LEA R2, R7, R0, 0x2 ;  /* 0x0000000007028211 */ /* 0x003fe200078e10ff */
[----:B------:R-:W-:Y:S05]  /*0230*/  @!P0 LDS R3, [R0] ;  /* 0x0000000000038984 */ /* 0x000fea0000000800 */
[----:B------:R-:W0:Y:S02]  /*0240*/  @!P0 LDS R2, [R2] ;  /* 0x0000000002028984 */ /* 0x000e240000000800 */
[----:B0-----:R-:W-:-:S05]  /*0250*/  @!P0 FADD R3, R2, R3 ;  /* 0x0000000302038221 */ /* 0x001fca0000000000 */
[----:B------:R2:W-:Y:S01]  /*0260*/  @!P0 STS [R0], R3 ;  /* 0x0000000300008388 */ /* 0x0005e20000000800 */
[----:B------:R-:W-:Y:S02]  /*0270*/  ISETP.GT.U32.AND P0, PT, R7, 0x1, PT ;  /* 0x000000010700780c */ /* 0x000fe40003f04070 */
[----:B------:R-:W-:-:S11]  /*0280*/  SHF.R.U32.HI R7, RZ, 0x1, R7 ;  /* 0x00000001ff077819 */ /* 0x000fd60000011607 */
[----:B--2---:R-:W-:Y:S05]  /*0290*/  @P0 BRA `(.L_x_0) ;  /* 0xfffffffc00d80947 */ /* 0x004fea000383ffff */
[----:B------:R-:W0:Y:S08]  /*02a0*/  S2UR UR5, SR_CgaCtaId ;  /* 0x00000000000579c3 */ /* 0x000e300000008800 */
[----:B------:R-:W-:Y:S06]  /*02b0*/  BAR.SYNC.DEFER_BLOCKING 0x0 ;  /* 0x0000000000007b1d */ /* 0x000fec0000010000 */
[----:B------:R-:W-:-:S02]  /*02c0*/  UMOV UR4, 0x400 ;  /* 0x0000040000047882 */ /* 0x000fc40000000000 */
[----:B------:R-:W1:Y:S01]  /*02d0*/  LDC.64 R2, c[0x0][0x380] ;  /* 0x0000e000ff027b82 */ /* 0x000e620000000a00 */
[----:B0-----:R-:W-:Y:S01]  /*02e0*/  ULEA UR4, UR5, UR4, 0x18 ;  /* 0x0000000405047291 */ /* 0x001fe2000f8ec0ff */
[----:B-1----:R-:W-:-:S08]  /*02f0*/  IMAD.WIDE.U32 R2, R9, 0x4, R2 ;  /* 0x0000000409027825 */ /* 0x002fd000078e0002 */
[----:B------:R-:W0:Y:S04]  /*0300*/  LDS R5, [UR4] ;  /* 0x00000004ff057984 */ /* 0x000e280008000800 */
[----:B0-----:R-:W-:Y:S01]  /*0310*/  STG.E desc[UR6][R2.64], R5 ;  /* 0x0000000502007986 */ /* 0x001fe2000c101906 */
[----:B------:R-:W-:Y:S05]  /*0320*/  EXIT ;  /* 0x000000000000794d */ /* 0x000fea0003800000 */
.L_x_3:
[----:B------:R-:W-:-:S00]  /*0330*/  BRA `(.L_x_3) ;  /* 0xfffffffc00fc7947 */ /* 0x000fc0000383ffff */
[----:B------:R-:W-:-:S00]  /*0340*/  NOP ;  /* 0x0000000000007918 */ /* 0x000fc00000000000 */
        /* <DEDUP_REMOVED lines=11> */
.L_x_4:


//--------------------- .nv.shared._Z9reductionPfS_j --------------------------
	.section	.nv.shared._Z9reductionPfS_j,"aw",@nobits
	.sectionflags	@""
	.align	4
.nv.shared._Z9reductionPfS_j:
	.zero		5120


//--------------------- .nv.shared.reserved.0     --------------------------
	.section	.nv.shared.reserved.0,"aw",@nobits
	.weak		__nv_reservedSMEM_offset_0_alias
	.size		__nv_reservedSMEM_offset_0_alias, 0, 64
	.other		__nv_reservedSMEM_offset_0_alias,@"STO_CUDA_RESERVED_SHARED STV_DEFAULT"
__nv_reservedSMEM_offset_0_alias:
	.zero		0
	.zero		64


//--------------------- .nv.constant0._Z9reductionPfS_j --------------------------
	.section	.nv.constant0._Z9reductionPfS_j,"a",@progbits
	.sectionflags	@""
	.align	4
.nv.constant0._Z9reductionPfS_j:
	.zero		916


//--------------------- SYMBOLS --------------------------

	.type		.nv.reservedSmem.offset0,@object
	.size		.nv.reservedSmem.offset0,0x4
	.type		.nv.reservedSmem.cap,@object
	.size		.nv.reservedSmem.cap,0x4
